	.headerflags	@"EF_CUDA_TEXMODE_UNIFIED EF_CUDA_64BIT_ADDRESS EF_CUDA_ACCELERATORS EF_CUDA_SM90 EF_CUDA_VIRTUAL_SM(EF_CUDA_SM90)"
	.elftype	@"ET_EXEC"


//--------------------- .nv.info                  --------------------------
	.section	.nv.info,"",@"SHT_CUDA_INFO"
	.align	4


	//----- nvinfo : EIATTR_REGCOUNT
	.align		4
        /*0000*/ 	.byte	0x04, 0x2f
        /*0002*/ 	.short	(.L_1 - .L_0)
	.align		4
.L_0:
        /*0004*/ 	.word	index@(triton_poi_fused_clone_view_1)
        /*0008*/ 	.word	0x0000001e


	//----- nvinfo : EIATTR_MIN_STACK_SIZE
	.align		4
.L_1:
        /*000c*/ 	.byte	0x04, 0x12
        /*000e*/ 	.short	(.L_3 - .L_2)
	.align		4
.L_2:
        /*0010*/ 	.word	index@(triton_poi_fused_clone_view_1)
        /*0014*/ 	.word	0x00000000


	//----- nvinfo : EIATTR_FRAME_SIZE
	.align		4
.L_3:
        /*0018*/ 	.byte	0x04, 0x11
        /*001a*/ 	.short	(.L_5 - .L_4)
	.align		4
.L_4:
        /*001c*/ 	.word	index@(triton_poi_fused_clone_view_1)
        /*0020*/ 	.word	0x00000000


	//----- nvinfo : EIATTR_MIN_STACK_SIZE
	.align		4
.L_5:
        /*0024*/ 	.byte	0x04, 0x12
        /*0026*/ 	.short	(.L_7 - .L_6)
	.align		4
.L_6:
        /*0028*/ 	.word	index@(triton_poi_fused_clone_view_1)
        /*002c*/ 	.word	0x00000000
.L_7:


//--------------------- .nv.info.triton_poi_fused_clone_view_1 --------------------------
	.section	.nv.info.triton_poi_fused_clone_view_1,"",@"SHT_CUDA_INFO"
	.sectionflags	@""
	.align	4


	//----- nvinfo : EIATTR_CUDA_API_VERSION
	.align		4
        /*0000*/ 	.byte	0x04, 0x37
        /*0002*/ 	.short	(.L_9 - .L_8)
.L_8:
        /*0004*/ 	.word	0x0000007c


	//----- nvinfo : EIATTR_KPARAM_INFO
	.align		4
.L_9:
        /*0008*/ 	.byte	0x04, 0x17
        /*000a*/ 	.short	(.L_11 - .L_10)
.L_10:
        /*000c*/ 	.word	0x00000000
        /*0010*/ 	.short	0x0004
        /*0012*/ 	.short	0x001c
        /*0014*/ 	.byte	0x00, 0xf0, 0x11, 0x00


	//----- nvinfo : EIATTR_KPARAM_INFO
	.align		4
.L_11:
        /*0018*/ 	.byte	0x04, 0x17
        /*001a*/ 	.short	(.L_13 - .L_12)
.L_12:
        /*001c*/ 	.word	0x00000000
        /*0020*/ 	.short	0x0003
        /*0022*/ 	.short	0x0018
        /*0024*/ 	.byte	0x00, 0xf0, 0x11, 0x00


	//----- nvinfo : EIATTR_KPARAM_INFO
	.align		4
.L_13:
        /*0028*/ 	.byte	0x04, 0x17
        /*002a*/ 	.short	(.L_15 - .L_14)
.L_14:
        /*002c*/ 	.word	0x00000000
        /*0030*/ 	.short	0x0002
        /*0032*/ 	.short	0x0010
        /*0034*/ 	.byte	0x00, 0xf4, 0x21, 0x00


	//----- nvinfo : EIATTR_KPARAM_INFO
	.align		4
.L_15:
        /*0038*/ 	.byte	0x04, 0x17
        /*003a*/ 	.short	(.L_17 - .L_16)
.L_16:
        /*003c*/ 	.word	0x00000000
        /*0040*/ 	.short	0x0001
        /*0042*/ 	.short	0x0008
        /*0044*/ 	.byte	0x00, 0xf4, 0x21, 0x00


	//----- nvinfo : EIATTR_KPARAM_INFO
	.align		4
.L_17:
        /*0048*/ 	.byte	0x04, 0x17
        /*004a*/ 	.short	(.L_19 - .L_18)
.L_18:
        /*004c*/ 	.word	0x00000000
        /*0050*/ 	.short	0x0000
        /*0052*/ 	.short	0x0000
        /*0054*/ 	.byte	0x00, 0xf4, 0x21, 0x00


	//----- nvinfo : EIATTR_SPARSE_MMA_MASK
	.align		4
.L_19:
        /*0058*/ 	.byte	0x03, 0x50
        /*005a*/ 	.short	0x0000


	//----- nvinfo : EIATTR_MAXREG_COUNT
	.align		4
        /*005c*/ 	.byte	0x03, 0x1b
        /*005e*/ 	.short	0x00ff


	//----- nvinfo : EIATTR_EXIT_INSTR_OFFSETS
	.align		4
        /*0060*/ 	.byte	0x04, 0x1c
        /*0062*/ 	.short	(.L_21 - .L_20)


	//   ....[0]....
.L_20:
        /*0064*/ 	.word	0x000005e0


	//   ....[1]....
        /*0068*/ 	.word	0x00000670


	//----- nvinfo : EIATTR_REQNTID
	.align		4
.L_21:
        /*006c*/ 	.byte	0x04, 0x10
        /*006e*/ 	.short	(.L_23 - .L_22)
.L_22:
        /*0070*/ 	.word	0x00000080
        /*0074*/ 	.word	0x00000001
        /*0078*/ 	.word	0x00000001


	//----- nvinfo : EIATTR_CBANK_PARAM_SIZE
	.align		4
.L_23:
        /*007c*/ 	.byte	0x03, 0x19
        /*007e*/ 	.short	0x0020


	//----- nvinfo : EIATTR_PARAM_CBANK
	.align		4
        /*0080*/ 	.byte	0x04, 0x0a
        /*0082*/ 	.short	(.L_25 - .L_24)
	.align		4
.L_24:
        /*0084*/ 	.word	index@(.nv.constant0.triton_poi_fused_clone_view_1)
        /*0088*/ 	.short	0x0210
        /*008a*/ 	.short	0x0020


	//----- nvinfo : EIATTR_SW_WAR
	.align		4
.L_25:
        /*008c*/ 	.byte	0x04, 0x36
        /*008e*/ 	.short	(.L_27 - .L_26)
.L_26:
        /*0090*/ 	.word	0x00000008
.L_27:


//--------------------- .nv.callgraph             --------------------------
	.section	.nv.callgraph,"",@"SHT_CUDA_CALLGRAPH"
	.align	4
	.sectionentsize	8
	.align		4
        /*0000*/ 	.word	0x00000000
	.align		4
        /*0004*/ 	.word	0xffffffff
	.align		4
        /*0008*/ 	.word	0x00000000
	.align		4
        /*000c*/ 	.word	0xfffffffe
	.align		4
        /*0010*/ 	.word	0x00000000
	.align		4
        /*0014*/ 	.word	0xfffffffd
	.align		4
        /*0018*/ 	.word	0x00000000
	.align		4
        /*001c*/ 	.word	0xfffffffc


//--------------------- .text.triton_poi_fused_clone_view_1 --------------------------
	.section	.text.triton_poi_fused_clone_view_1,"ax",@progbits
	.sectionflags	@"SHF_BARRIERS=1"
	.align	128
        .global         triton_poi_fused_clone_view_1
        .type           triton_poi_fused_clone_view_1,@function
        .size           triton_poi_fused_clone_view_1,(.L_x_1 - triton_poi_fused_clone_view_1)
        .other          triton_poi_fused_clone_view_1,@"STO_CUDA_ENTRY STV_DEFAULT"
triton_poi_fused_clone_view_1:
.text.triton_poi_fused_clone_view_1:
[----:B------:R-:W0:Y:S02]  /*0000*/  LDC R1, c[0x0][0x28] ;  /* 0x00000a00ff017b82 */ /* 0x000e240000000800 */
[----:B------:R-:W1:Y:S01]  /*0010*/  S2R R2, SR_CTAID.Y ;  /* 0x0000000000027919 */ /* 0x000e620000002600 */
[----:B------:R-:W2:Y:S01]  /*0020*/  LDC.64 R14, c[0x0][0x218] ;  /* 0x00008600ff0e7b82 */ /* 0x000ea20000000a00 */
[----:B------:R-:W-:Y:S01]  /*0030*/  ULDC.64 UR6, c[0x0][0x208] ;  /* 0x0000820000067ab9 */ /* 0x000fe20000000a00 */
[----:B------:R-:W3:Y:S01]  /*0040*/  S2R R0, SR_TID.X ;  /* 0x0000000000007919 */ /* 0x000ee20000002100 */
[----:B------:R-:W4:Y:S05]  /*0050*/  S2R R7, SR_CTAID.X ;  /* 0x0000000000077919 */ /* 0x000f2a0000002500 */
[----:B------:R-:W5:Y:S01]  /*0060*/  LDC.64 R8, c[0x0][0x220] ;  /* 0x00008800ff087b82 */ /* 0x000f620000000a00 */
[----:B-1----:R-:W-:Y:S01]  /*0070*/  IMAD.SHL.U32 R13, R2, 0x40, RZ ;  /* 0x00000040020d7824 */ /* 0x002fe200078e00ff */
[----:B------:R-:W-:Y:S01]  /*0080*/  SHF.R.S32.HI R4, RZ, 0x19, R2 ;  /* 0x00000019ff047819 */ /* 0x000fe20000011402 */
[----:B---3--:R-:W-:-:S03]  /*0090*/  IMAD.SHL.U32 R2, R0, 0x4, RZ ;  /* 0x0000000400027824 */ /* 0x008fc600078e00ff */
[----:B------:R-:W-:Y:S02]  /*00a0*/  SGXT R4, R4, 0x1 ;  /* 0x000000010404781a */ /* 0x000fe40000000200 */
[----:B------:R-:W-:Y:S02]  /*00b0*/  SHF.R.U32.HI R12, RZ, 0x4, R0 ;  /* 0x00000004ff0c7819 */ /* 0x000fe40000011600 */
[----:B------:R-:W-:Y:S02]  /*00c0*/  LOP3.LUT R3, R13, 0x3c, R2, 0xf8, !PT ;  /* 0x0000003c0d037812 */ /* 0x000fe400078ef802 */
[----:B------:R-:W-:Y:S02]  /*00d0*/  SGXT.U32 R12, R12, 0x3 ;  /* 0x000000030c0c781a */ /* 0x000fe40000000000 */
[----:B------:R-:W-:-:S04]  /*00e0*/  LEA.HI R4, R4, R3, RZ, 0xc ;  /* 0x0000000304047211 */ /* 0x000fc800078f60ff */
[----:B------:R-:W-:Y:S02]  /*00f0*/  LOP3.LUT R6, R4, 0xfffff000, RZ, 0xc0, !PT ;  /* 0xfffff00004067812 */ /* 0x000fe400078ec0ff */
[----:B------:R-:W-:-:S03]  /*0100*/  SHF.R.S32.HI R4, RZ, 0xc, R4 ;  /* 0x0000000cff047819 */ /* 0x000fc60000011404 */
[----:B------:R-:W-:Y:S02]  /*0110*/  IMAD.IADD R5, R3, 0x1, -R6 ;  /* 0x0000000103057824 */ /* 0x000fe400078e0a06 */
[----:B----4-:R-:W-:Y:S02]  /*0120*/  IMAD.SHL.U32 R3, R7, 0x10, RZ ;  /* 0x0000001007037824 */ /* 0x010fe400078e00ff */
[----:B------:R-:W-:Y:S01]  /*0130*/  IMAD R6, R4, 0xc000, R5 ;  /* 0x0000c00004067824 */ /* 0x000fe200078e0205 */
[----:B------:R-:W-:Y:S02]  /*0140*/  CS2R R18, SRZ ;  /* 0x0000000000127805 */ /* 0x000fe4000001ff00 */
[----:B------:R-:W-:Y:S02]  /*0150*/  CS2R R4, SRZ ;  /* 0x0000000000047805 */ /* 0x000fe4000001ff00 */
[----:B------:R-:W-:Y:S02]  /*0160*/  LOP3.LUT R21, R3, R12, RZ, 0xfc, !PT ;  /* 0x0000000c03157212 */ /* 0x000fe400078efcff */
[----:B------:R-:W-:-:S02]  /*0170*/  LOP3.LUT R10, R3, 0x8, R12, 0xfe, !PT ;  /* 0x00000008030a7812 */ /* 0x000fc400078efe0c */
[C---:B------:R-:W-:Y:S01]  /*0180*/  ISETP.GE.AND P0, PT, R21.reuse, 0xc, PT ;  /* 0x0000000c1500780c */ /* 0x040fe20003f06270 */
[--C-:B------:R-:W-:Y:S01]  /*0190*/  IMAD R17, R21, 0x1000, R6.reuse ;  /* 0x0000100015117824 */ /* 0x100fe200078e0206 */
[C---:B------:R-:W-:Y:S01]  /*01a0*/  ISETP.GE.AND P1, PT, R10.reuse, 0xc, PT ;  /* 0x0000000c0a00780c */ /* 0x040fe20003f26270 */
[----:B------:R-:W-:Y:S01]  /*01b0*/  IMAD R11, R10, 0x1000, R6 ;  /* 0x000010000a0b7824 */ /* 0x000fe200078e0206 */
[----:B------:R-:W-:Y:S01]  /*01c0*/  CS2R R6, SRZ ;  /* 0x0000000000067805 */ /* 0x000fe2000001ff00 */
[----:B--2---:R-:W-:-:S04]  /*01d0*/  IMAD.WIDE R16, R17, 0x4, R14 ;  /* 0x0000000411107825 */ /* 0x004fc800078e020e */
[----:B------:R-:W-:Y:S01]  /*01e0*/  IMAD.WIDE R14, R11, 0x4, R14 ;  /* 0x000000040b0e7825 */ /* 0x000fe200078e020e */
[----:B------:R-:W-:-:S03]  /*01f0*/  CS2R R10, SRZ ;  /* 0x00000000000a7805 */ /* 0x000fc6000001ff00 */
[----:B-----5:R-:W-:Y:S01]  /*0200*/  IMAD.WIDE R20, R21, 0x4, R8 ;  /* 0x0000000415147825 */ /* 0x020fe200078e0208 */
[----:B------:R-:W-:Y:S01]  /*0210*/  CS2R R8, SRZ ;  /* 0x0000000000087805 */ /* 0x000fe2000001ff00 */
[----:B------:R1:W2:Y:S04]  /*0220*/  @!P0 LDG.E.EL.128 R4, desc[UR6][R16.64] ;  /* 0x0000000610048981 */ /* 0x0002a8000c2e1d00 */
[----:B------:R-:W3:Y:S04]  /*0230*/  @!P1 LDG.E.EL R18, desc[UR6][R20.64+0x20] ;  /* 0x0000200614129981 */ /* 0x000ee8000c2e1900 */
[----:B------:R4:W3:Y:S04]  /*0240*/  @!P1 LDG.E.EL.128 R8, desc[UR6][R14.64] ;  /* 0x000000060e089981 */ /* 0x0008e8000c2e1d00 */
[----:B------:R3:W2:Y:S01]  /*0250*/  @!P0 LDG.E.EL R19, desc[UR6][R20.64] ;  /* 0x0000000614138981 */ /* 0x0006a2000c2e1900 */
[----:B------:R-:W5:Y:S01]  /*0260*/  S2UR UR5, SR_CgaCtaId ;  /* 0x00000000000579c3 */ /* 0x000f620000008800 */
[----:B-1----:R-:W-:Y:S01]  /*0270*/  IMAD.SHL.U32 R16, R0, 0x40, RZ ;  /* 0x0000004000107824 */ /* 0x002fe200078e00ff */
[----:B------:R-:W-:-:S04]  /*0280*/  UMOV UR4, 0x400 ;  /* 0x0000040000047882 */ /* 0x000fc80000000000 */
[----:B------:R-:W-:-:S04]  /*0290*/  LOP3.LUT R17, R16, 0x3c0, RZ, 0xc0, !PT ;  /* 0x000003c010117812 */ /* 0x000fc800078ec0ff */
[C---:B------:R-:W-:Y:S02]  /*02a0*/  LOP3.LUT R22, R17.reuse, R12, RZ, 0xfc, !PT ;  /* 0x0000000c11167212 */ /* 0x040fe400078efcff */
[C---:B------:R-:W-:Y:S02]  /*02b0*/  LOP3.LUT R23, R17.reuse, 0x10, RZ, 0xfc, !PT ;  /* 0x0000001011177812 */ /* 0x040fe400078efcff */
[C---:B------:R-:W-:Y:S02]  /*02c0*/  LOP3.LUT R25, R17.reuse, 0x20, RZ, 0xfc, !PT ;  /* 0x0000002011197812 */ /* 0x040fe400078efcff */
[C---:B------:R-:W-:Y:S02]  /*02d0*/  LOP3.LUT R27, R17.reuse, 0x30, RZ, 0xfc, !PT ;  /* 0x00000030111b7812 */ /* 0x040fe400078efcff */
[-C--:B------:R-:W-:Y:S02]  /*02e0*/  LEA.HI R16, R17, R22.reuse, RZ, 0x1c ;  /* 0x0000001611107211 */ /* 0x080fe400078fe0ff */
[-C--:B------:R-:W-:Y:S01]  /*02f0*/  LEA.HI R17, R23, R22.reuse, RZ, 0x1c ;  /* 0x0000001617117211 */ /* 0x080fe200078fe0ff */
[----:B-----5:R-:W-:Y:S01]  /*0300*/  UPRMT UR4, UR5, 0x654, UR4 ;  /* 0x0000065405047896 */ /* 0x020fe20008000004 */
[----:B------:R-:W-:-:S02]  /*0310*/  LEA.HI R12, R25, R22, RZ, 0x1c ;  /* 0x00000016190c7211 */ /* 0x000fc400078fe0ff */
[----:B----4-:R-:W-:-:S03]  /*0320*/  LEA.HI R14, R27, R22, RZ, 0x1c ;  /* 0x000000161b0e7211 */ /* 0x010fc600078fe0ff */
[----:B------:R-:W-:Y:S02]  /*0330*/  LEA R12, R12, UR4, 0x2 ;  /* 0x000000040c0c7c11 */ /* 0x000fe4000f8e10ff */
[----:B------:R-:W-:Y:S02]  /*0340*/  LEA R14, R14, UR4, 0x2 ;  /* 0x000000040e0e7c11 */ /* 0x000fe4000f8e10ff */
[----:B------:R-:W-:-:S04]  /*0350*/  SHF.R.U32.HI R0, RZ, 0x2, R0 ;  /* 0x00000002ff007819 */ /* 0x000fc80000011600 */
[----:B------:R-:W-:-:S04]  /*0360*/  SGXT.U32 R0, R0, 0x5 ;  /* 0x000000050000781a */ /* 0x000fc80000000000 */
[----:B------:R-:W-:Y:S01]  /*0370*/  LOP3.LUT R0, R13, R0, RZ, 0xfc, !PT ;  /* 0x000000000d007212 */ /* 0x000fe200078efcff */
[----:B------:R-:W-:Y:S01]  /*0380*/  BAR.SYNC.DEFER_BLOCKING 0x0 ;  /* 0x0000000000007b1d */ /* 0x000fe20000010000 */
[C---:B---3--:R-:W-:Y:S01]  /*0390*/  FADD R20, R18.reuse, R8 ;  /* 0x0000000812147221 */ /* 0x048fe20000000000 */
[C---:B------:R-:W-:Y:S01]  /*03a0*/  FADD R21, R18.reuse, R9 ;  /* 0x0000000912157221 */ /* 0x040fe20000000000 */
[C---:B------:R-:W-:Y:S01]  /*03b0*/  FADD R22, R18.reuse, R10 ;  /* 0x0000000a12167221 */ /* 0x040fe20000000000 */
[----:B------:R-:W-:Y:S01]  /*03c0*/  FADD R18, R18, R11 ;  /* 0x0000000b12127221 */ /* 0x000fe20000000000 */
[C---:B--2---:R-:W-:Y:S01]  /*03d0*/  FADD R4, R19.reuse, R4 ;  /* 0x0000000413047221 */ /* 0x044fe20000000000 */
[----:B------:R-:W-:Y:S01]  /*03e0*/  LEA R11, R16, UR4, 0x2 ;  /* 0x00000004100b7c11 */ /* 0x000fe2000f8e10ff */
[----:B------:R-:W-:Y:S01]  /*03f0*/  FADD R5, R19, R5 ;  /* 0x0000000513057221 */ /* 0x000fe20000000000 */
[----:B------:R-:W-:Y:S01]  /*0400*/  LEA R16, R17, UR4, 0x2 ;  /* 0x0000000411107c11 */ /* 0x000fe2000f8e10ff */
[C---:B------:R-:W-:Y:S01]  /*0410*/  FADD R15, R19.reuse, R6 ;  /* 0x00000006130f7221 */ /* 0x040fe20000000000 */
[----:B------:R-:W-:Y:S01]  /*0420*/  FADD R19, R19, R7 ;  /* 0x0000000713137221 */ /* 0x000fe20000000000 */
[----:B------:R-:W-:Y:S01]  /*0430*/  STS [R11], R4 ;  /* 0x000000040b007388 */ /* 0x000fe20000000800 */
[----:B------:R-:W1:Y:S03]  /*0440*/  LDC.64 R8, c[0x0][0x210] ;  /* 0x00008400ff087b82 */ /* 0x000e660000000a00 */
[----:B------:R-:W-:Y:S04]  /*0450*/  STS [R16+0x40], R5 ;  /* 0x0000400510007388 */ /* 0x000fe80000000800 */
[----:B------:R-:W-:Y:S04]  /*0460*/  STS [R12+0x80], R15 ;  /* 0x0000800f0c007388 */ /* 0x000fe80000000800 */
[----:B------:R-:W-:Y:S04]  /*0470*/  STS [R14+0xc0], R19 ;  /* 0x0000c0130e007388 */ /* 0x000fe80000000800 */
[----:B------:R2:W-:Y:S04]  /*0480*/  STS [R11+0x20], R20 ;  /* 0x000020140b007388 */ /* 0x0005e80000000800 */
[----:B------:R-:W-:Y:S04]  /*0490*/  STS [R16+0x60], R21 ;  /* 0x0000601510007388 */ /* 0x000fe80000000800 */
[----:B------:R-:W-:Y:S04]  /*04a0*/  STS [R12+0xa0], R22 ;  /* 0x0000a0160c007388 */ /* 0x000fe80000000800 */
[----:B------:R-:W-:Y:S01]  /*04b0*/  STS [R14+0xe0], R18 ;  /* 0x0000e0120e007388 */ /* 0x000fe20000000800 */
[----:B------:R-:W-:-:S02]  /*04c0*/  SHF.R.U32.HI R7, RZ, 0x4, R2 ;  /* 0x00000004ff077819 */ /* 0x000fc40000011602 */
[----:B------:R-:W-:Y:S02]  /*04d0*/  LOP3.LUT R10, R2, 0x1fc, RZ, 0xc0, !PT ;  /* 0x000001fc020a7812 */ /* 0x000fe400078ec0ff */
[----:B------:R-:W-:-:S05]  /*04e0*/  SGXT.U32 R7, R7, 0x5 ;  /* 0x000000050707781a */ /* 0x000fca0000000000 */
[----:B------:R-:W-:-:S05]  /*04f0*/  IMAD.IADD R7, R10, 0x1, R7 ;  /* 0x000000010a077824 */ /* 0x000fca00078e0207 */
[----:B------:R-:W-:Y:S01]  /*0500*/  LEA R17, R7, UR4, 0x2 ;  /* 0x0000000407117c11 */ /* 0x000fe2000f8e10ff */
[----:B------:R-:W-:Y:S01]  /*0510*/  BAR.SYNC.DEFER_BLOCKING 0x0 ;  /* 0x0000000000007b1d */ /* 0x000fe20000010000 */
[----:B--2---:R-:W-:-:S05]  /*0520*/  LOP3.LUT R11, R3, 0xc, R2, 0xf8, !PT ;  /* 0x0000000c030b7812 */ /* 0x004fca00078ef802 */
[----:B------:R-:W-:Y:S04]  /*0530*/  LDS R4, [R17] ;  /* 0x0000000011047984 */ /* 0x000fe80000000800 */
[----:B------:R-:W-:Y:S04]  /*0540*/  LDS R5, [R17+0x4] ;  /* 0x0000040011057984 */ /* 0x000fe80000000800 */
[----:B------:R-:W-:Y:S04]  /*0550*/  LDS R6, [R17+0x8] ;  /* 0x0000080011067984 */ /* 0x000fe80000000800 */
[----:B------:R-:W2:Y:S01]  /*0560*/  LDS R7, [R17+0xc] ;  /* 0x00000c0011077984 */ /* 0x000ea20000000800 */
[----:B------:R-:W-:Y:S01]  /*0570*/  ISETP.GE.AND P0, PT, R11, 0xc, PT ;  /* 0x0000000c0b00780c */ /* 0x000fe20003f06270 */
[----:B------:R-:W-:Y:S01]  /*0580*/  IMAD R3, R0, 0xc, R11 ;  /* 0x0000000c00037824 */ /* 0x000fe200078e020b */
[----:B------:R-:W-:-:S03]  /*0590*/  LOP3.LUT R13, R10, 0x200, RZ, 0xfc, !PT ;  /* 0x000002000a0d7812 */ /* 0x000fc600078efcff */
[----:B-1----:R-:W-:Y:S01]  /*05a0*/  IMAD.WIDE R2, R3, 0x4, R8 ;  /* 0x0000000403027825 */ /* 0x002fe200078e0208 */
[----:B------:R-:W-:-:S04]  /*05b0*/  LEA.HI R13, R13, R10, RZ, 0x1c ;  /* 0x0000000a0d0d7211 */ /* 0x000fc800078fe0ff */
[----:B------:R-:W-:-:S03]  /*05c0*/  LEA R13, R13, UR4, 0x2 ;  /* 0x000000040d0d7c11 */ /* 0x000fc6000f8e10ff */
[----:B--2---:R1:W-:Y:S01]  /*05d0*/  @!P0 STG.E.128 desc[UR6][R2.64], R4 ;  /* 0x0000000402008986 */ /* 0x0043e2000c101d06 */
[----:B------:R-:W-:Y:S05]  /*05e0*/  @P0 EXIT ;  /* 0x000000000000094d */ /* 0x000fea0003800000 */
[----:B-1----:R-:W-:Y:S01]  /*05f0*/  LDS R4, [R13+0x800] ;  /* 0x000800000d047984 */ /* 0x002fe20000000800 */
[----:B------:R-:W-:-:S03]  /*0600*/  LOP3.LUT R0, R0, 0x20, RZ, 0xfc, !PT ;  /* 0x0000002000007812 */ /* 0x000fc600078efcff */
[----:B------:R-:W-:Y:S02]  /*0610*/  LDS R5, [R13+0x804] ;  /* 0x000804000d057984 */ /* 0x000fe40000000800 */
[----:B------:R-:W-:Y:S02]  /*0620*/  IMAD R11, R0, 0xc, R11 ;  /* 0x0000000c000b7824 */ /* 0x000fe400078e020b */
[----:B------:R-:W-:Y:S02]  /*0630*/  LDS R6, [R13+0x808] ;  /* 0x000808000d067984 */ /* 0x000fe40000000800 */
[----:B------:R-:W-:Y:S02]  /*0640*/  IMAD.WIDE R8, R11, 0x4, R8 ;  /* 0x000000040b087825 */ /* 0x000fe400078e0208 */
[----:B------:R-:W0:Y:S04]  /*0650*/  LDS R7, [R13+0x80c] ;  /* 0x00080c000d077984 */ /* 0x000e280000000800 */
[----:B0-----:R-:W-:Y:S01]  /*0660*/  STG.E.128 desc[UR6][R8.64], R4 ;  /* 0x0000000408007986 */ /* 0x001fe2000c101d06 */
[----:B------:R-:W-:Y:S05]  /*0670*/  EXIT ;  /* 0x000000000000794d */ /* 0x000fea0003800000 */
.L_x_0:
[----:B------:R-:W-:-:S00]  /*0680*/  BRA `(.L_x_0) ;  /* 0xfffffffc00fc7947 */ /* 0x000fc0000383ffff */
[----:B------:R-:W-:-:S00]  /*0690*/  NOP ;  /* 0x0000000000007918 */ /* 0x000fc00000000000 */
        /* <DEDUP_REMOVED lines=14> */
.L_x_1:


//--------------------- .nv.shared.triton_poi_fused_clone_view_1 --------------------------
	.section	.nv.shared.triton_poi_fused_clone_view_1,"aw",@nobits
	.sectionflags	@""
	.align	16
	.zero		1024


//--------------------- .nv.constant0.triton_poi_fused_clone_view_1 --------------------------
	.section	.nv.constant0.triton_poi_fused_clone_view_1,"a",@progbits
	.sectionflags	@""
	.align	4
.nv.constant0.triton_poi_fused_clone_view_1:
	.zero		560
